//
// Generated by NVIDIA NVVM Compiler
//
// Compiler Build ID: CL-36424714
// Cuda compilation tools, release 13.0, V13.0.88
// Based on NVVM 20.0.0
//

.version 9.0
.target sm_100
.address_size 64

	// .globl	_Z4SomaPiS_S_i

.visible .entry _Z4SomaPiS_S_i(
	.param .u64 .ptr .align 1 _Z4SomaPiS_S_i_param_0,
	.param .u64 .ptr .align 1 _Z4SomaPiS_S_i_param_1,
	.param .u64 .ptr .align 1 _Z4SomaPiS_S_i_param_2,
	.param .u32 _Z4SomaPiS_S_i_param_3
)
{
	.reg .pred 	%p<2>;
	.reg .b32 	%r<9>;
	.reg .b64 	%rd<11>;

	ld.param.u64 	%rd1, [_Z4SomaPiS_S_i_param_0];
	ld.param.u64 	%rd2, [_Z4SomaPiS_S_i_param_1];
	ld.param.u64 	%rd3, [_Z4SomaPiS_S_i_param_2];
	ld.param.u32 	%r2, [_Z4SomaPiS_S_i_param_3];
	mov.u32 	%r3, %ctaid.x;
	mov.u32 	%r4, %ntid.x;
	mov.u32 	%r5, %tid.x;
	mad.lo.s32 	%r1, %r3, %r4, %r5;
	setp.ge.s32 	%p1, %r1, %r2;
	@%p1 bra 	$L__BB0_2;
	cvta.to.global.u64 	%rd4, %rd1;
	cvta.to.global.u64 	%rd5, %rd2;
	cvta.to.global.u64 	%rd6, %rd3;
	mul.wide.s32 	%rd7, %r1, 4;
	add.s64 	%rd8, %rd4, %rd7;
	ld.global.u32 	%r6, [%rd8];
	add.s64 	%rd9, %rd5, %rd7;
	ld.global.u32 	%r7, [%rd9];
	add.s32 	%r8, %r7, %r6;
	add.s64 	%rd10, %rd6, %rd7;
	st.global.u32 	[%rd10], %r8;
$L__BB0_2:
	ret;

}


// ===== COMPILED SASS (sm_100) =====

	.target	sm_100

	.elftype	@"ET_EXEC"


//--------------------- .note.nv.tkinfo           --------------------------
	.section	.note.nv.tkinfo,"",@"SHT_NOTE"
	.sectionflags	@"SHF_NOTE_NV_TKINFO"
	.tkinfo
        /*0018*/ 	.word	0x00000002
        /*0030*/ 	.string	""
        /*0030*/ 	.string	"ptxas"
        /*0030*/ 	.string	"Cuda compilation tools, release 13.0, V13.0.88"
        /*0030*/ 	.string	"Build cuda_13.0.r13.0/compiler.36424714_0"
        /*0030*/ 	.string	"-arch sm_100 -m 64 "



//--------------------- .note.nv.cuinfo           --------------------------
	.section	.note.nv.cuinfo,"",@"SHT_NOTE"
	.sectionflags	@"SHF_NOTE_NV_CUINFO"
        /*0018*/ 	.short	0x0002
        /*001a*/ 	.short	0x0064
        /*001c*/ 	.short	0x0082
	.zero		2


//--------------------- .nv.info                  --------------------------
	.section	.nv.info,"",@"SHT_CUDA_INFO"
	.align	4


	//----- nvinfo : EIATTR_REGCOUNT
	.align		4
        /*0000*/ 	.byte	0x04, 0x2f
        /*0002*/ 	.short	(.L_1 - .L_0)
	.align		4
.L_0:
        /*0004*/ 	.word	index@(_Z4SomaPiS_S_i)
        /*0008*/ 	.word	0x0000000c


	//----- nvinfo : EIATTR_FRAME_SIZE
	.align		4
.L_1:
        /*000c*/ 	.byte	0x04, 0x11
        /*000e*/ 	.short	(.L_3 - .L_2)
	.align		4
.L_2:
        /*0010*/ 	.word	index@(_Z4SomaPiS_S_i)
        /*0014*/ 	.word	0x00000000


	//----- nvinfo : EIATTR_MIN_STACK_SIZE
	.align		4
.L_3:
        /*0018*/ 	.byte	0x04, 0x12
        /*001a*/ 	.short	(.L_5 - .L_4)
	.align		4
.L_4:
        /*001c*/ 	.word	index@(_Z4SomaPiS_S_i)
        /*0020*/ 	.word	0x00000000
.L_5:


//--------------------- .nv.compat                --------------------------
	.section	.nv.compat,"",@"SHT_CUDA_COMPAT_INFO"
	.align	4
        /*0000*/ 	.byte	0x02, 0x09, 0x00, 0x00, 0x02, 0x02, 0x01, 0x00, 0x02, 0x05, 0x05, 0x00, 0x03, 0x07, 0x01, 0x01
        /*0010*/ 	.byte	0x02, 0x03, 0x00, 0x00, 0x02, 0x06, 0x01, 0x00, 0x04, 0x0b, 0x08, 0x00, 0x09, 0x00, 0x00, 0x00
        /*0020*/ 	.byte	0x00, 0x00, 0x00, 0x00


//--------------------- .nv.info._Z4SomaPiS_S_i   --------------------------
	.section	.nv.info._Z4SomaPiS_S_i,"",@"SHT_CUDA_INFO"
	.sectionflags	@""
	.align	4


	//----- nvinfo : EIATTR_CUDA_API_VERSION
	.align		4
        /*0000*/ 	.byte	0x04, 0x37
        /*0002*/ 	.short	(.L_7 - .L_6)
.L_6:
        /*0004*/ 	.word	0x00000082


	//----- nvinfo : EIATTR_KPARAM_INFO
	.align		4
.L_7:
        /*0008*/ 	.byte	0x04, 0x17
        /*000a*/ 	.short	(.L_9 - .L_8)
.L_8:
        /*000c*/ 	.word	0x00000000
        /*0010*/ 	.short	0x0003
        /*0012*/ 	.short	0x0018
        /*0014*/ 	.byte	0x00, 0xf0, 0x11, 0x00


	//----- nvinfo : EIATTR_KPARAM_INFO
	.align		4
.L_9:
        /*0018*/ 	.byte	0x04, 0x17
        /*001a*/ 	.short	(.L_11 - .L_10)
.L_10:
        /*001c*/ 	.word	0x00000000
        /*0020*/ 	.short	0x0002
        /*0022*/ 	.short	0x0010
        /*0024*/ 	.byte	0x00, 0xf5, 0x21, 0x00


	//----- nvinfo : EIATTR_KPARAM_INFO
	.align		4
.L_11:
        /*0028*/ 	.byte	0x04, 0x17
        /*002a*/ 	.short	(.L_13 - .L_12)
.L_12:
        /*002c*/ 	.word	0x00000000
        /*0030*/ 	.short	0x0001
        /*0032*/ 	.short	0x0008
        /*0034*/ 	.byte	0x00, 0xf5, 0x21, 0x00


	//----- nvinfo : EIATTR_KPARAM_INFO
	.align		4
.L_13:
        /*0038*/ 	.byte	0x04, 0x17
        /*003a*/ 	.short	(.L_15 - .L_14)
.L_14:
        /*003c*/ 	.word	0x00000000
        /*0040*/ 	.short	0x0000
        /*0042*/ 	.short	0x0000
        /*0044*/ 	.byte	0x00, 0xf5, 0x21, 0x00


	//----- nvinfo : EIATTR_SPARSE_MMA_MASK
	.align		4
.L_15:
        /*0048*/ 	.byte	0x03, 0x50
        /*004a*/ 	.short	0x0000


	//----- nvinfo : EIATTR_MAXREG_COUNT
	.align		4
        /*004c*/ 	.byte	0x03, 0x1b
        /*004e*/ 	.short	0x00ff


	//----- nvinfo : EIATTR_MERCURY_ISA_VERSION
	.align		4
        /*0050*/ 	.byte	0x03, 0x5f
        /*0052*/ 	.short	0x0101


	//----- nvinfo : EIATTR_VRC_CTA_INIT_COUNT
	.align		4
        /*0054*/ 	.byte	0x02, 0x4a
	.zero		1
	.zero		1


	//----- nvinfo : EIATTR_EXIT_INSTR_OFFSETS
	.align		4
        /*0058*/ 	.byte	0x04, 0x1c
        /*005a*/ 	.short	(.L_17 - .L_16)


	//   ....[0]....
.L_16:
        /*005c*/ 	.word	0x00000070


	//   ....[1]....
        /*0060*/ 	.word	0x00000130


	//----- nvinfo : EIATTR_CBANK_PARAM_SIZE
	.align		4
.L_17:
        /*0064*/ 	.byte	0x03, 0x19
        /*0066*/ 	.short	0x001c


	//----- nvinfo : EIATTR_PARAM_CBANK
	.align		4
        /*0068*/ 	.byte	0x04, 0x0a
        /*006a*/ 	.short	(.L_19 - .L_18)
	.align		4
.L_18:
        /*006c*/ 	.word	index@(.nv.constant0._Z4SomaPiS_S_i)
        /*0070*/ 	.short	0x0380
        /*0072*/ 	.short	0x001c


	//----- nvinfo : EIATTR_SW_WAR
	.align		4
.L_19:
        /*0074*/ 	.byte	0x04, 0x36
        /*0076*/ 	.short	(.L_21 - .L_20)
.L_20:
        /*0078*/ 	.word	0x00000008
.L_21:


//--------------------- .nv.callgraph             --------------------------
	.section	.nv.callgraph,"",@"SHT_CUDA_CALLGRAPH"
	.align	4
	.sectionentsize	8
	.align		4
        /*0000*/ 	.word	0x00000000
	.align		4
        /*0004*/ 	.word	0xffffffff
	.align		4
        /*0008*/ 	.word	0x00000000
	.align		4
        /*000c*/ 	.word	0xfffffffe
	.align		4
        /*0010*/ 	.word	0x00000000
	.align		4
        /*0014*/ 	.word	0xfffffffd
	.align		4
        /*0018*/ 	.word	0x00000000
	.align		4
        /*001c*/ 	.word	0xfffffffc


//--------------------- .text._Z4SomaPiS_S_i      --------------------------
	.section	.text._Z4SomaPiS_S_i,"ax",@progbits
	.align	128
        .global         _Z4SomaPiS_S_i
        .type           _Z4SomaPiS_S_i,@function
        .size           _Z4SomaPiS_S_i,(.L_x_1 - _Z4SomaPiS_S_i)
        .other          _Z4SomaPiS_S_i,@"STO_CUDA_ENTRY STV_DEFAULT"
_Z4SomaPiS_S_i:
.text._Z4SomaPiS_S_i:
[----:B------:R-:W-:Y:S01]  /*0000*/  LDC R1, c[0x0][0x37c] ;  /* 0x0000df00ff017b82 */ /* 0x000fe20000000800 */
[----:B------:R-:W0:Y:S07]  /*0010*/  S2R R0, SR_TID.X ;  /* 0x0000000000007919 */ /* 0x000e2e0000002100 */
[----:B------:R-:W0:Y:S01]  /*0020*/  S2UR UR4, SR_CTAID.X ;  /* 0x00000000000479c3 */ /* 0x000e220000002500 */
[----:B------:R-:W1:Y:S07]  /*0030*/  LDCU UR5, c[0x0][0x398] ;  /* 0x00007300ff0577ac */ /* 0x000e6e0008000800 */
[----:B------:R-:W0:Y:S02]  /*0040*/  LDC R9, c[0x0][0x360] ;  /* 0x0000d800ff097b82 */ /* 0x000e240000000800 */
[----:B0-----:R-:W-:-:S05]  /*0050*/  IMAD R9, R9, UR4, R0 ;  /* 0x0000000409097c24 */ /* 0x001fca000f8e0200 */
[----:B-1----:R-:W-:-:S13]  /*0060*/  ISETP.GE.AND P0, PT, R9, UR5, PT ;  /* 0x0000000509007c0c */ /* 0x002fda000bf06270 */
[----:B------:R-:W-:Y:S05]  /*0070*/  @P0 EXIT ;  /* 0x000000000000094d */ /* 0x000fea0003800000 */
[----:B------:R-:W0:Y:S01]  /*0080*/  LDC.64 R2, c[0x0][0x380] ;  /* 0x0000e000ff027b82 */ /* 0x000e220000000a00 */
[----:B------:R-:W1:Y:S07]  /*0090*/  LDCU.64 UR4, c[0x0][0x358] ;  /* 0x00006b00ff0477ac */ /* 0x000e6e0008000a00 */
[----:B------:R-:W2:Y:S08]  /*00a0*/  LDC.64 R4, c[0x0][0x388] ;  /* 0x0000e200ff047b82 */ /* 0x000eb00000000a00 */
[----:B------:R-:W3:Y:S01]  /*00b0*/  LDC.64 R6, c[0x0][0x390] ;  /* 0x0000e400ff067b82 */ /* 0x000ee20000000a00 */
[----:B0-----:R-:W-:-:S06]  /*00c0*/  IMAD.WIDE R2, R9, 0x4, R2 ;  /* 0x0000000409027825 */ /* 0x001fcc00078e0202 */
[----:B-1----:R-:W4:Y:S01]  /*00d0*/  LDG.E R2, desc[UR4][R2.64] ;  /* 0x0000000402027981 */ /* 0x002f22000c1e1900 */
[----:B--2---:R-:W-:-:S06]  /*00e0*/  IMAD.WIDE R4, R9, 0x4, R4 ;  /* 0x0000000409047825 */ /* 0x004fcc00078e0204 */
[----:B------:R-:W4:Y:S01]  /*00f0*/  LDG.E R5, desc[UR4][R4.64] ;  /* 0x0000000404057981 */ /* 0x000f22000c1e1900 */
[----:B---3--:R-:W-:Y:S01]  /*0100*/  IMAD.WIDE R6, R9, 0x4, R6 ;  /* 0x0000000409067825 */ /* 0x008fe200078e0206 */
[----:B----4-:R-:W-:-:S05]  /*0110*/  IADD3 R9, PT, PT, R2, R5, RZ ;  /* 0x0000000502097210 */ /* 0x010fca0007ffe0ff */
[----:B------:R-:W-:Y:S01]  /*0120*/  STG.E desc[UR4][R6.64], R9 ;  /* 0x0000000906007986 */ /* 0x000fe2000c101904 */
[----:B------:R-:W-:Y:S05]  /*0130*/  EXIT ;  /* 0x000000000000794d */ /* 0x000fea0003800000 */
.L_x_0:
[----:B------:R-:W-:-:S00]  /*0140*/  BRA `(.L_x_0) ;  /* 0xfffffffc00fc7947 */ /* 0x000fc0000383ffff */
[----:B------:R-:W-:-:S00]  /*0150*/  NOP ;  /* 0x0000000000007918 */ /* 0x000fc00000000000 */
        /* <DEDUP_REMOVED lines=10> */
.L_x_1:


//--------------------- .nv.shared.reserved.0     --------------------------
	.section	.nv.shared.reserved.0,"aw",@nobits
	.weak		__nv_reservedSMEM_offset_0_alias
	.size		__nv_reservedSMEM_offset_0_alias, 0, 64
	.other		__nv_reservedSMEM_offset_0_alias,@"STO_CUDA_RESERVED_SHARED STV_DEFAULT"
__nv_reservedSMEM_offset_0_alias:
	.zero		0
	.zero		64


//--------------------- .nv.constant0._Z4SomaPiS_S_i --------------------------
	.section	.nv.constant0._Z4SomaPiS_S_i,"a",@progbits
	.sectionflags	@""
	.align	4
.nv.constant0._Z4SomaPiS_S_i:
	.zero		924


//--------------------- SYMBOLS --------------------------

	.type		.nv.reservedSmem.offset0,@object
	.size		.nv.reservedSmem.offset0,0x4
